//
// Generated by NVIDIA NVVM Compiler
//
// Compiler Build ID: CL-36424714
// Cuda compilation tools, release 13.0, V13.0.88
// Based on NVVM 20.0.0
//

.version 9.0
.target sm_100
.address_size 64

	// .globl	_Z10globalScanPfS_

.visible .entry _Z10globalScanPfS_(
	.param .u64 .ptr .align 1 _Z10globalScanPfS__param_0,
	.param .u64 .ptr .align 1 _Z10globalScanPfS__param_1
)
{
	.reg .pred 	%p<7>;
	.reg .b32 	%r<5>;
	.reg .b32 	%f<24>;
	.reg .b64 	%rd<14>;

	ld.param.u64 	%rd3, [_Z10globalScanPfS__param_0];
	ld.param.u64 	%rd4, [_Z10globalScanPfS__param_1];
	cvta.to.global.u64 	%rd1, %rd4;
	cvta.to.global.u64 	%rd5, %rd3;
	mov.u32 	%r1, %tid.x;
	mul.wide.u32 	%rd6, %r1, 4;
	add.s64 	%rd7, %rd5, %rd6;
	ld.global.f32 	%f10, [%rd7];
	add.s64 	%rd2, %rd1, %rd6;
	st.global.f32 	[%rd2], %f10;
	bar.sync 	0;
	setp.eq.s32 	%p1, %r1, 0;
	mov.f32 	%f20, 0f00000000;
	@%p1 bra 	$L__BB0_2;
	ld.global.f32 	%f11, [%rd2];
	add.s32 	%r2, %r1, -1;
	mul.wide.u32 	%rd8, %r2, 4;
	add.s64 	%rd9, %rd1, %rd8;
	ld.global.f32 	%f12, [%rd9];
	add.f32 	%f20, %f11, %f12;
$L__BB0_2:
	setp.eq.s32 	%p2, %r1, 0;
	bar.sync 	0;
	@%p2 bra 	$L__BB0_4;
	st.global.f32 	[%rd2], %f20;
	mov.f32 	%f20, 0f00000000;
$L__BB0_4:
	bar.sync 	0;
	setp.lt.u32 	%p3, %r1, 2;
	@%p3 bra 	$L__BB0_6;
	ld.global.f32 	%f14, [%rd2];
	add.s32 	%r3, %r1, -2;
	mul.wide.u32 	%rd10, %r3, 4;
	add.s64 	%rd11, %rd1, %rd10;
	ld.global.f32 	%f15, [%rd11];
	add.f32 	%f20, %f14, %f15;
$L__BB0_6:
	setp.lt.u32 	%p4, %r1, 2;
	bar.sync 	0;
	@%p4 bra 	$L__BB0_8;
	st.global.f32 	[%rd2], %f20;
	mov.f32 	%f20, 0f00000000;
$L__BB0_8:
	bar.sync 	0;
	setp.lt.u32 	%p5, %r1, 4;
	@%p5 bra 	$L__BB0_10;
	ld.global.f32 	%f17, [%rd2];
	add.s32 	%r4, %r1, -4;
	mul.wide.u32 	%rd12, %r4, 4;
	add.s64 	%rd13, %rd1, %rd12;
	ld.global.f32 	%f18, [%rd13];
	add.f32 	%f20, %f17, %f18;
$L__BB0_10:
	setp.lt.u32 	%p6, %r1, 4;
	bar.sync 	0;
	@%p6 bra 	$L__BB0_12;
	st.global.f32 	[%rd2], %f20;
$L__BB0_12:
	bar.sync 	0;
	ret;

}


// ===== COMPILED SASS (sm_100) =====

	.target	sm_100

	.elftype	@"ET_EXEC"


//--------------------- .note.nv.tkinfo           --------------------------
	.section	.note.nv.tkinfo,"",@"SHT_NOTE"
	.sectionflags	@"SHF_NOTE_NV_TKINFO"
	.tkinfo
        /*0018*/ 	.word	0x00000002
        /*0030*/ 	.string	""
        /*0030*/ 	.string	"ptxas"
        /*0030*/ 	.string	"Cuda compilation tools, release 13.0, V13.0.88"
        /*0030*/ 	.string	"Build cuda_13.0.r13.0/compiler.36424714_0"
        /*0030*/ 	.string	"-arch sm_100 -m 64 "



//--------------------- .note.nv.cuinfo           --------------------------
	.section	.note.nv.cuinfo,"",@"SHT_NOTE"
	.sectionflags	@"SHF_NOTE_NV_CUINFO"
        /*0018*/ 	.short	0x0002
        /*001a*/ 	.short	0x0064
        /*001c*/ 	.short	0x0082
	.zero		2


//--------------------- .nv.info                  --------------------------
	.section	.nv.info,"",@"SHT_CUDA_INFO"
	.align	4


	//----- nvinfo : EIATTR_REGCOUNT
	.align		4
        /*0000*/ 	.byte	0x04, 0x2f
        /*0002*/ 	.short	(.L_1 - .L_0)
	.align		4
.L_0:
        /*0004*/ 	.word	index@(_Z10globalScanPfS_)
        /*0008*/ 	.word	0x0000000e


	//----- nvinfo : EIATTR_FRAME_SIZE
	.align		4
.L_1:
        /*000c*/ 	.byte	0x04, 0x11
        /*000e*/ 	.short	(.L_3 - .L_2)
	.align		4
.L_2:
        /*0010*/ 	.word	index@(_Z10globalScanPfS_)
        /*0014*/ 	.word	0x00000000


	//----- nvinfo : EIATTR_MIN_STACK_SIZE
	.align		4
.L_3:
        /*0018*/ 	.byte	0x04, 0x12
        /*001a*/ 	.short	(.L_5 - .L_4)
	.align		4
.L_4:
        /*001c*/ 	.word	index@(_Z10globalScanPfS_)
        /*0020*/ 	.word	0x00000000
.L_5:


//--------------------- .nv.compat                --------------------------
	.section	.nv.compat,"",@"SHT_CUDA_COMPAT_INFO"
	.align	4
        /*0000*/ 	.byte	0x02, 0x09, 0x00, 0x00, 0x02, 0x02, 0x01, 0x00, 0x02, 0x05, 0x05, 0x00, 0x03, 0x07, 0x01, 0x01
        /*0010*/ 	.byte	0x02, 0x03, 0x00, 0x00, 0x02, 0x06, 0x01, 0x00, 0x04, 0x0b, 0x08, 0x00, 0x09, 0x00, 0x00, 0x00
        /*0020*/ 	.byte	0x00, 0x00, 0x00, 0x00


//--------------------- .nv.info._Z10globalScanPfS_ --------------------------
	.section	.nv.info._Z10globalScanPfS_,"",@"SHT_CUDA_INFO"
	.sectionflags	@""
	.align	4


	//----- nvinfo : EIATTR_CUDA_API_VERSION
	.align		4
        /*0000*/ 	.byte	0x04, 0x37
        /*0002*/ 	.short	(.L_7 - .L_6)
.L_6:
        /*0004*/ 	.word	0x00000082


	//----- nvinfo : EIATTR_KPARAM_INFO
	.align		4
.L_7:
        /*0008*/ 	.byte	0x04, 0x17
        /*000a*/ 	.short	(.L_9 - .L_8)
.L_8:
        /*000c*/ 	.word	0x00000000
        /*0010*/ 	.short	0x0001
        /*0012*/ 	.short	0x0008
        /*0014*/ 	.byte	0x00, 0xf5, 0x21, 0x00


	//----- nvinfo : EIATTR_KPARAM_INFO
	.align		4
.L_9:
        /*0018*/ 	.byte	0x04, 0x17
        /*001a*/ 	.short	(.L_11 - .L_10)
.L_10:
        /*001c*/ 	.word	0x00000000
        /*0020*/ 	.short	0x0000
        /*0022*/ 	.short	0x0000
        /*0024*/ 	.byte	0x00, 0xf5, 0x21, 0x00


	//----- nvinfo : EIATTR_SPARSE_MMA_MASK
	.align		4
.L_11:
        /*0028*/ 	.byte	0x03, 0x50
        /*002a*/ 	.short	0x0000


	//----- nvinfo : EIATTR_MAXREG_COUNT
	.align		4
        /*002c*/ 	.byte	0x03, 0x1b
        /*002e*/ 	.short	0x00ff


	//----- nvinfo : EIATTR_NUM_BARRIERS
	.align		4
        /*0030*/ 	.byte	0x02, 0x4c
        /*0032*/ 	.byte	0x01
	.zero		1


	//----- nvinfo : EIATTR_MERCURY_ISA_VERSION
	.align		4
        /*0034*/ 	.byte	0x03, 0x5f
        /*0036*/ 	.short	0x0101


	//----- nvinfo : EIATTR_VRC_CTA_INIT_COUNT
	.align		4
        /*0038*/ 	.byte	0x02, 0x4a
	.zero		1
	.zero		1


	//----- nvinfo : EIATTR_EXIT_INSTR_OFFSETS
	.align		4
        /*003c*/ 	.byte	0x04, 0x1c
        /*003e*/ 	.short	(.L_13 - .L_12)


	//   ....[0]....
.L_12:
        /*0040*/ 	.word	0x00000310


	//----- nvinfo : EIATTR_CRS_STACK_SIZE
	.align		4
.L_13:
        /*0044*/ 	.byte	0x04, 0x1e
        /*0046*/ 	.short	(.L_15 - .L_14)
.L_14:
        /*0048*/ 	.word	0x00000000


	//----- nvinfo : EIATTR_CBANK_PARAM_SIZE
	.align		4
.L_15:
        /*004c*/ 	.byte	0x03, 0x19
        /*004e*/ 	.short	0x0010


	//----- nvinfo : EIATTR_PARAM_CBANK
	.align		4
        /*0050*/ 	.byte	0x04, 0x0a
        /*0052*/ 	.short	(.L_17 - .L_16)
	.align		4
.L_16:
        /*0054*/ 	.word	index@(.nv.constant0._Z10globalScanPfS_)
        /*0058*/ 	.short	0x0380
        /*005a*/ 	.short	0x0010


	//----- nvinfo : EIATTR_SW_WAR
	.align		4
.L_17:
        /*005c*/ 	.byte	0x04, 0x36
        /*005e*/ 	.short	(.L_19 - .L_18)
.L_18:
        /*0060*/ 	.word	0x00000008
.L_19:


//--------------------- .nv.callgraph             --------------------------
	.section	.nv.callgraph,"",@"SHT_CUDA_CALLGRAPH"
	.align	4
	.sectionentsize	8
	.align		4
        /*0000*/ 	.word	0x00000000
	.align		4
        /*0004*/ 	.word	0xffffffff
	.align		4
        /*0008*/ 	.word	0x00000000
	.align		4
        /*000c*/ 	.word	0xfffffffe
	.align		4
        /*0010*/ 	.word	0x00000000
	.align		4
        /*0014*/ 	.word	0xfffffffd
	.align		4
        /*0018*/ 	.word	0x00000000
	.align		4
        /*001c*/ 	.word	0xfffffffc


//--------------------- .text._Z10globalScanPfS_  --------------------------
	.section	.text._Z10globalScanPfS_,"ax",@progbits
	.align	128
        .global         _Z10globalScanPfS_
        .type           _Z10globalScanPfS_,@function
        .size           _Z10globalScanPfS_,(.L_x_7 - _Z10globalScanPfS_)
        .other          _Z10globalScanPfS_,@"STO_CUDA_ENTRY STV_DEFAULT"
_Z10globalScanPfS_:
.text._Z10globalScanPfS_:
[----:B------:R-:W-:Y:S01]  /*0000*/  LDC R1, c[0x0][0x37c] ;  /* 0x0000df00ff017b82 */ /* 0x000fe20000000800 */
[----:B------:R-:W0:Y:S07]  /*0010*/  S2R R11, SR_TID.X ;  /* 0x00000000000b7919 */ /* 0x000e2e0000002100 */
[----:B------:R-:W0:Y:S01]  /*0020*/  LDC.64 R4, c[0x0][0x380] ;  /* 0x0000e000ff047b82 */ /* 0x000e220000000a00 */
[----:B------:R-:W1:Y:S07]  /*0030*/  LDCU.64 UR4, c[0x0][0x358] ;  /* 0x00006b00ff0477ac */ /* 0x000e6e0008000a00 */
[----:B------:R-:W2:Y:S01]  /*0040*/  LDC.64 R6, c[0x0][0x388] ;  /* 0x0000e200ff067b82 */ /* 0x000ea20000000a00 */
[----:B0-----:R-:W-:-:S06]  /*0050*/  IMAD.WIDE.U32 R4, R11, 0x4, R4 ;  /* 0x000000040b047825 */ /* 0x001fcc00078e0004 */
[----:B-1----:R-:W3:Y:S01]  /*0060*/  LDG.E R5, desc[UR4][R4.64] ;  /* 0x0000000404057981 */ /* 0x002ee2000c1e1900 */
[C---:B------:R-:W-:Y:S01]  /*0070*/  ISETP.NE.AND P0, PT, R11.reuse, RZ, PT ;  /* 0x000000ff0b00720c */ /* 0x040fe20003f05270 */
[C---:B--2---:R-:W-:Y:S01]  /*0080*/  IMAD.WIDE.U32 R2, R11.reuse, 0x4, R6 ;  /* 0x000000040b027825 */ /* 0x044fe200078e0006 */
[----:B------:R-:W-:Y:S03]  /*0090*/  BSSY.RECONVERGENT B0, `(.L_x_0) ;  /* 0x000000c000007945 */ /* 0x000fe60003800200 */
[----:B------:R-:W-:Y:S01]  /*00a0*/  HFMA2 R9, -RZ, RZ, 0, 0 ;  /* 0x00000000ff097431 */ /* 0x000fe200000001ff */
[C---:B------:R-:W-:Y:S02]  /*00b0*/  ISETP.GE.U32.AND P1, PT, R11.reuse, 0x2, PT ;  /* 0x000000020b00780c */ /* 0x040fe40003f26070 */
[----:B------:R-:W-:Y:S01]  /*00c0*/  ISETP.GE.U32.AND P2, PT, R11, 0x4, PT ;  /* 0x000000040b00780c */ /* 0x000fe20003f46070 */
[----:B---3--:R0:W-:Y:S01]  /*00d0*/  STG.E desc[UR4][R2.64], R5 ;  /* 0x0000000502007986 */ /* 0x0081e2000c101904 */
[----:B------:R-:W-:Y:S06]  /*00e0*/  BAR.SYNC.DEFER_BLOCKING 0x0 ;  /* 0x0000000000007b1d */ /* 0x000fec0000010000 */
[----:B------:R-:W-:Y:S05]  /*00f0*/  @!P0 BRA `(.L_x_1) ;  /* 0x0000000000148947 */ /* 0x000fea0003800000 */
[----:B0-----:R-:W-:Y:S01]  /*0100*/  IADD3 R5, PT, PT, R11, -0x1, RZ ;  /* 0xffffffff0b057810 */ /* 0x001fe20007ffe0ff */
[----:B------:R-:W2:Y:S04]  /*0110*/  LDG.E R9, desc[UR4][R2.64] ;  /* 0x0000000402097981 */ /* 0x000ea8000c1e1900 */
[----:B------:R-:W-:-:S06]  /*0120*/  IMAD.WIDE.U32 R4, R5, 0x4, R6 ;  /* 0x0000000405047825 */ /* 0x000fcc00078e0006 */
[----:B------:R-:W2:Y:S02]  /*0130*/  LDG.E R4, desc[UR4][R4.64] ;  /* 0x0000000404047981 */ /* 0x000ea4000c1e1900 */
[----:B--2---:R-:W-:-:S07]  /*0140*/  FADD R9, R9, R4 ;  /* 0x0000000409097221 */ /* 0x004fce0000000000 */
.L_x_1:
[----:B------:R-:W-:Y:S05]  /*0150*/  BSYNC.RECONVERGENT B0 ;  /* 0x0000000000007941 */ /* 0x000fea0003800200 */
.L_x_0:
[----:B------:R-:W-:Y:S06]  /*0160*/  BAR.SYNC.DEFER_BLOCKING 0x0 ;  /* 0x0000000000007b1d */ /* 0x000fec0000010000 */
[----:B------:R-:W-:Y:S01]  /*0170*/  BSSY.RECONVERGENT B0, `(.L_x_2) ;  /* 0x000000a000007945 */ /* 0x000fe20003800200 */
[----:B------:R1:W-:Y:S02]  /*0180*/  @P0 STG.E desc[UR4][R2.64], R9 ;  /* 0x0000000902000986 */ /* 0x0003e4000c101904 */
[----:B-1----:R-:W-:Y:S01]  /*0190*/  @P0 MOV R9, RZ ;  /* 0x000000ff00090202 */ /* 0x002fe20000000f00 */
[----:B------:R-:W-:Y:S06]  /*01a0*/  BAR.SYNC.DEFER_BLOCKING 0x0 ;  /* 0x0000000000007b1d */ /* 0x000fec0000010000 */
[----:B------:R-:W-:Y:S05]  /*01b0*/  @!P1 BRA `(.L_x_3) ;  /* 0x0000000000149947 */ /* 0x000fea0003800000 */
[----:B0-----:R-:W-:Y:S01]  /*01c0*/  IADD3 R5, PT, PT, R11, -0x2, RZ ;  /* 0xfffffffe0b057810 */ /* 0x001fe20007ffe0ff */
[----:B------:R-:W2:Y:S04]  /*01d0*/  LDG.E R9, desc[UR4][R2.64] ;  /* 0x0000000402097981 */ /* 0x000ea8000c1e1900 */
[----:B------:R-:W-:-:S06]  /*01e0*/  IMAD.WIDE.U32 R4, R5, 0x4, R6 ;  /* 0x0000000405047825 */ /* 0x000fcc00078e0006 */
[----:B------:R-:W2:Y:S02]  /*01f0*/  LDG.E R4, desc[UR4][R4.64] ;  /* 0x0000000404047981 */ /* 0x000ea4000c1e1900 */
[----:B--2---:R-:W-:-:S07]  /*0200*/  FADD R9, R9, R4 ;  /* 0x0000000409097221 */ /* 0x004fce0000000000 */
.L_x_3:
[----:B------:R-:W-:Y:S05]  /*0210*/  BSYNC.RECONVERGENT B0 ;  /* 0x0000000000007941 */ /* 0x000fea0003800200 */
.L_x_2:
        /* <DEDUP_REMOVED lines=11> */
.L_x_5:
[----:B------:R-:W-:Y:S05]  /*02d0*/  BSYNC.RECONVERGENT B0 ;  /* 0x0000000000007941 */ /* 0x000fea0003800200 */
.L_x_4:
[----:B------:R-:W-:Y:S06]  /*02e0*/  BAR.SYNC.DEFER_BLOCKING 0x0 ;  /* 0x0000000000007b1d */ /* 0x000fec0000010000 */
[----:B------:R-:W-:Y:S02]  /*02f0*/  @P2 STG.E desc[UR4][R2.64], R9 ;  /* 0x0000000902002986 */ /* 0x000fe4000c101904 */
[----:B------:R-:W-:Y:S06]  /*0300*/  BAR.SYNC.DEFER_BLOCKING 0x0 ;  /* 0x0000000000007b1d */ /* 0x000fec0000010000 */
[----:B------:R-:W-:Y:S05]  /*0310*/  EXIT ;  /* 0x000000000000794d */ /* 0x000fea0003800000 */
.L_x_6:
[----:B------:R-:W-:-:S00]  /*0320*/  BRA `(.L_x_6) ;  /* 0xfffffffc00fc7947 */ /* 0x000fc0000383ffff */
[----:B------:R-:W-:-:S00]  /*0330*/  NOP ;  /* 0x0000000000007918 */ /* 0x000fc00000000000 */
        /* <DEDUP_REMOVED lines=12> */
.L_x_7:


//--------------------- .nv.shared.reserved.0     --------------------------
	.section	.nv.shared.reserved.0,"aw",@nobits
	.weak		__nv_reservedSMEM_offset_0_alias
	.size		__nv_reservedSMEM_offset_0_alias, 0, 64
	.other		__nv_reservedSMEM_offset_0_alias,@"STO_CUDA_RESERVED_SHARED STV_DEFAULT"
__nv_reservedSMEM_offset_0_alias:
	.zero		0
	.zero		64


//--------------------- .nv.constant0._Z10globalScanPfS_ --------------------------
	.section	.nv.constant0._Z10globalScanPfS_,"a",@progbits
	.sectionflags	@""
	.align	4
.nv.constant0._Z10globalScanPfS_:
	.zero		912


//--------------------- SYMBOLS --------------------------

	.type		.nv.reservedSmem.offset0,@object
	.size		.nv.reservedSmem.offset0,0x4
